//
// Generated by NVIDIA NVVM Compiler
//
// Compiler Build ID: CL-36424714
// Cuda compilation tools, release 13.0, V13.0.88
// Based on NVVM 20.0.0
//

.version 9.0
.target sm_100
.address_size 64

	// .globl	_Z8multiplyPbS_Pi
.extern .func  (.param .b32 func_retval0) vprintf
(
	.param .b64 vprintf_param_0,
	.param .b64 vprintf_param_1
)
;
.global .align 1 .b8 $str[2] = {100};

.visible .entry _Z8multiplyPbS_Pi(
	.param .u64 .ptr .align 1 _Z8multiplyPbS_Pi_param_0,
	.param .u64 .ptr .align 1 _Z8multiplyPbS_Pi_param_1,
	.param .u64 .ptr .align 1 _Z8multiplyPbS_Pi_param_2
)
{
	.reg .b16 	%rs<33>;
	.reg .b32 	%r<40>;
	.reg .b64 	%rd<15>;

	ld.param.u64 	%rd1, [_Z8multiplyPbS_Pi_param_0];
	ld.param.u64 	%rd2, [_Z8multiplyPbS_Pi_param_1];
	ld.param.u64 	%rd3, [_Z8multiplyPbS_Pi_param_2];
	cvta.to.global.u64 	%rd4, %rd3;
	mov.u64 	%rd5, $str;
	cvta.global.u64 	%rd6, %rd5;
	{ // callseq 0, 0
	.param .b64 param0;
	st.param.b64 	[param0], %rd6;
	.param .b64 param1;
	st.param.b64 	[param1], 0;
	.param .b32 retval0;
	call.uni (retval0), 
	vprintf, 
	(
	param0, 
	param1
	);
	ld.param.b32 	%r1, [retval0];
	} // callseq 0
	mov.u32 	%r3, %tid.x;
	mov.u32 	%r4, %tid.y;
	shl.b32 	%r5, %r3, 4;
	add.s32 	%r6, %r5, %r4;
	mul.wide.u32 	%rd7, %r6, 4;
	add.s64 	%rd8, %rd4, %rd7;
	ld.global.u32 	%r7, [%rd8];
	cvta.to.global.u64 	%rd9, %rd1;
	cvta.to.global.u64 	%rd10, %rd2;
	cvt.u64.u32 	%rd11, %r5;
	add.s64 	%rd12, %rd9, %rd11;
	ld.global.s8 	%rs1, [%rd12];
	cvt.u64.u32 	%rd13, %r4;
	add.s64 	%rd14, %rd10, %rd13;
	ld.global.s8 	%rs2, [%rd14];
	mul.wide.s16 	%r8, %rs2, %rs1;
	add.s32 	%r9, %r8, %r7;
	st.global.u32 	[%rd8], %r9;
	ld.global.s8 	%rs3, [%rd12+1];
	ld.global.s8 	%rs4, [%rd14+16];
	mul.wide.s16 	%r10, %rs4, %rs3;
	add.s32 	%r11, %r10, %r9;
	st.global.u32 	[%rd8], %r11;
	ld.global.s8 	%rs5, [%rd12+2];
	ld.global.s8 	%rs6, [%rd14+32];
	mul.wide.s16 	%r12, %rs6, %rs5;
	add.s32 	%r13, %r12, %r11;
	st.global.u32 	[%rd8], %r13;
	ld.global.s8 	%rs7, [%rd12+3];
	ld.global.s8 	%rs8, [%rd14+48];
	mul.wide.s16 	%r14, %rs8, %rs7;
	add.s32 	%r15, %r14, %r13;
	st.global.u32 	[%rd8], %r15;
	ld.global.s8 	%rs9, [%rd12+4];
	ld.global.s8 	%rs10, [%rd14+64];
	mul.wide.s16 	%r16, %rs10, %rs9;
	add.s32 	%r17, %r16, %r15;
	st.global.u32 	[%rd8], %r17;
	ld.global.s8 	%rs11, [%rd12+5];
	ld.global.s8 	%rs12, [%rd14+80];
	mul.wide.s16 	%r18, %rs12, %rs11;
	add.s32 	%r19, %r18, %r17;
	st.global.u32 	[%rd8], %r19;
	ld.global.s8 	%rs13, [%rd12+6];
	ld.global.s8 	%rs14, [%rd14+96];
	mul.wide.s16 	%r20, %rs14, %rs13;
	add.s32 	%r21, %r20, %r19;
	st.global.u32 	[%rd8], %r21;
	ld.global.s8 	%rs15, [%rd12+7];
	ld.global.s8 	%rs16, [%rd14+112];
	mul.wide.s16 	%r22, %rs16, %rs15;
	add.s32 	%r23, %r22, %r21;
	st.global.u32 	[%rd8], %r23;
	ld.global.s8 	%rs17, [%rd12+8];
	ld.global.s8 	%rs18, [%rd14+128];
	mul.wide.s16 	%r24, %rs18, %rs17;
	add.s32 	%r25, %r24, %r23;
	st.global.u32 	[%rd8], %r25;
	ld.global.s8 	%rs19, [%rd12+9];
	ld.global.s8 	%rs20, [%rd14+144];
	mul.wide.s16 	%r26, %rs20, %rs19;
	add.s32 	%r27, %r26, %r25;
	st.global.u32 	[%rd8], %r27;
	ld.global.s8 	%rs21, [%rd12+10];
	ld.global.s8 	%rs22, [%rd14+160];
	mul.wide.s16 	%r28, %rs22, %rs21;
	add.s32 	%r29, %r28, %r27;
	st.global.u32 	[%rd8], %r29;
	ld.global.s8 	%rs23, [%rd12+11];
	ld.global.s8 	%rs24, [%rd14+176];
	mul.wide.s16 	%r30, %rs24, %rs23;
	add.s32 	%r31, %r30, %r29;
	st.global.u32 	[%rd8], %r31;
	ld.global.s8 	%rs25, [%rd12+12];
	ld.global.s8 	%rs26, [%rd14+192];
	mul.wide.s16 	%r32, %rs26, %rs25;
	add.s32 	%r33, %r32, %r31;
	st.global.u32 	[%rd8], %r33;
	ld.global.s8 	%rs27, [%rd12+13];
	ld.global.s8 	%rs28, [%rd14+208];
	mul.wide.s16 	%r34, %rs28, %rs27;
	add.s32 	%r35, %r34, %r33;
	st.global.u32 	[%rd8], %r35;
	ld.global.s8 	%rs29, [%rd12+14];
	ld.global.s8 	%rs30, [%rd14+224];
	mul.wide.s16 	%r36, %rs30, %rs29;
	add.s32 	%r37, %r36, %r35;
	st.global.u32 	[%rd8], %r37;
	ld.global.s8 	%rs31, [%rd12+15];
	ld.global.s8 	%rs32, [%rd14+240];
	mul.wide.s16 	%r38, %rs32, %rs31;
	add.s32 	%r39, %r38, %r37;
	st.global.u32 	[%rd8], %r39;
	ret;

}


// ===== COMPILED SASS (sm_100) =====

	.target	sm_100

	.elftype	@"ET_EXEC"


//--------------------- .note.nv.tkinfo           --------------------------
	.section	.note.nv.tkinfo,"",@"SHT_NOTE"
	.sectionflags	@"SHF_NOTE_NV_TKINFO"
	.tkinfo
        /*0018*/ 	.word	0x00000002
        /*0030*/ 	.string	""
        /*0030*/ 	.string	"ptxas"
        /*0030*/ 	.string	"Cuda compilation tools, release 13.0, V13.0.88"
        /*0030*/ 	.string	"Build cuda_13.0.r13.0/compiler.36424714_0"
        /*0030*/ 	.string	"-arch sm_100 -m 64 "



//--------------------- .note.nv.cuinfo           --------------------------
	.section	.note.nv.cuinfo,"",@"SHT_NOTE"
	.sectionflags	@"SHF_NOTE_NV_CUINFO"
        /*0018*/ 	.short	0x0002
        /*001a*/ 	.short	0x0064
        /*001c*/ 	.short	0x0082
	.zero		2


//--------------------- .nv.info                  --------------------------
	.section	.nv.info,"",@"SHT_CUDA_INFO"
	.align	4


	//----- nvinfo : EIATTR_REGCOUNT
	.align		4
        /*0000*/ 	.byte	0x04, 0x2f
        /*0002*/ 	.short	(.L_2 - .L_1)
	.align		4
.L_1:
        /*0004*/ 	.word	index@(_Z8multiplyPbS_Pi)
        /*0008*/ 	.word	0x00000018


	//----- nvinfo : EIATTR_FRAME_SIZE
	.align		4
.L_2:
        /*000c*/ 	.byte	0x04, 0x11
        /*000e*/ 	.short	(.L_4 - .L_3)
	.align		4
.L_3:
        /*0010*/ 	.word	index@(_Z8multiplyPbS_Pi)
        /*0014*/ 	.word	0x00000000


	//----- nvinfo : EIATTR_MIN_STACK_SIZE
	.align		4
.L_4:
        /*0018*/ 	.byte	0x04, 0x12
        /*001a*/ 	.short	(.L_6 - .L_5)
	.align		4
.L_5:
        /*001c*/ 	.word	index@(_Z8multiplyPbS_Pi)
        /*0020*/ 	.word	0x00000000
.L_6:


//--------------------- .nv.compat                --------------------------
	.section	.nv.compat,"",@"SHT_CUDA_COMPAT_INFO"
	.align	4
        /*0000*/ 	.byte	0x02, 0x09, 0x00, 0x00, 0x02, 0x02, 0x01, 0x00, 0x02, 0x05, 0x05, 0x00, 0x03, 0x07, 0x01, 0x01
        /*0010*/ 	.byte	0x02, 0x03, 0x00, 0x00, 0x02, 0x06, 0x01, 0x00, 0x04, 0x0b, 0x08, 0x00, 0x09, 0x00, 0x00, 0x00
        /*0020*/ 	.byte	0x00, 0x00, 0x00, 0x00


//--------------------- .nv.info._Z8multiplyPbS_Pi --------------------------
	.section	.nv.info._Z8multiplyPbS_Pi,"",@"SHT_CUDA_INFO"
	.sectionflags	@""
	.align	4


	//----- nvinfo : EIATTR_CUDA_API_VERSION
	.align		4
        /*0000*/ 	.byte	0x04, 0x37
        /*0002*/ 	.short	(.L_8 - .L_7)
.L_7:
        /*0004*/ 	.word	0x00000082


	//----- nvinfo : EIATTR_KPARAM_INFO
	.align		4
.L_8:
        /*0008*/ 	.byte	0x04, 0x17
        /*000a*/ 	.short	(.L_10 - .L_9)
.L_9:
        /*000c*/ 	.word	0x00000000
        /*0010*/ 	.short	0x0002
        /*0012*/ 	.short	0x0010
        /*0014*/ 	.byte	0x00, 0xf5, 0x21, 0x00


	//----- nvinfo : EIATTR_KPARAM_INFO
	.align		4
.L_10:
        /*0018*/ 	.byte	0x04, 0x17
        /*001a*/ 	.short	(.L_12 - .L_11)
.L_11:
        /*001c*/ 	.word	0x00000000
        /*0020*/ 	.short	0x0001
        /*0022*/ 	.short	0x0008
        /*0024*/ 	.byte	0x00, 0xf5, 0x21, 0x00


	//----- nvinfo : EIATTR_KPARAM_INFO
	.align		4
.L_12:
        /*0028*/ 	.byte	0x04, 0x17
        /*002a*/ 	.short	(.L_14 - .L_13)
.L_13:
        /*002c*/ 	.word	0x00000000
        /*0030*/ 	.short	0x0000
        /*0032*/ 	.short	0x0000
        /*0034*/ 	.byte	0x00, 0xf5, 0x21, 0x00


	//----- nvinfo : EIATTR_SPARSE_MMA_MASK
	.align		4
.L_14:
        /*0038*/ 	.byte	0x03, 0x50
        /*003a*/ 	.short	0x0000


	//----- nvinfo : EIATTR_MAXREG_COUNT
	.align		4
        /*003c*/ 	.byte	0x03, 0x1b
        /*003e*/ 	.short	0x00ff


	//----- nvinfo : EIATTR_EXTERNS
	.align		4
        /*0040*/ 	.byte	0x04, 0x0f
        /*0042*/ 	.short	(.L_16 - .L_15)


	//   ....[0]....
	.align		4
.L_15:
        /*0044*/ 	.word	index@(vprintf)


	//----- nvinfo : EIATTR_MERCURY_ISA_VERSION
	.align		4
.L_16:
        /*0048*/ 	.byte	0x03, 0x5f
        /*004a*/ 	.short	0x0101


	//----- nvinfo : EIATTR_VRC_CTA_INIT_COUNT
	.align		4
        /*004c*/ 	.byte	0x02, 0x4a
	.zero		1
	.zero		1


	//----- nvinfo : EIATTR_SYSCALL_OFFSETS
	.align		4
        /*0050*/ 	.byte	0x04, 0x46
        /*0052*/ 	.short	(.L_18 - .L_17)


	//   ....[0]....
.L_17:
        /*0054*/ 	.word	0x00000090


	//----- nvinfo : EIATTR_EXIT_INSTR_OFFSETS
	.align		4
.L_18:
        /*0058*/ 	.byte	0x04, 0x1c
        /*005a*/ 	.short	(.L_20 - .L_19)


	//   ....[0]....
.L_19:
        /*005c*/ 	.word	0x00000560


	//----- nvinfo : EIATTR_CBANK_PARAM_SIZE
	.align		4
.L_20:
        /*0060*/ 	.byte	0x03, 0x19
        /*0062*/ 	.short	0x0018


	//----- nvinfo : EIATTR_PARAM_CBANK
	.align		4
        /*0064*/ 	.byte	0x04, 0x0a
        /*0066*/ 	.short	(.L_22 - .L_21)
	.align		4
.L_21:
        /*0068*/ 	.word	index@(.nv.constant0._Z8multiplyPbS_Pi)
        /*006c*/ 	.short	0x0380
        /*006e*/ 	.short	0x0018


	//----- nvinfo : EIATTR_SW_WAR
	.align		4
.L_22:
        /*0070*/ 	.byte	0x04, 0x36
        /*0072*/ 	.short	(.L_24 - .L_23)
.L_23:
        /*0074*/ 	.word	0x00000008
.L_24:


//--------------------- .nv.callgraph             --------------------------
	.section	.nv.callgraph,"",@"SHT_CUDA_CALLGRAPH"
	.align	4
	.sectionentsize	8
	.align		4
        /*0000*/ 	.word	0x00000000
	.align		4
        /*0004*/ 	.word	0xffffffff
	.align		4
        /*0008*/ 	.word	index@(_Z8multiplyPbS_Pi)
	.align		4
        /*000c*/ 	.word	index@(vprintf)
	.align		4
        /*0010*/ 	.word	0x00000000
	.align		4
        /*0014*/ 	.word	0xfffffffe
	.align		4
        /*0018*/ 	.word	0x00000000
	.align		4
        /*001c*/ 	.word	0xfffffffd
	.align		4
        /*0020*/ 	.word	0x00000000
	.align		4
        /*0024*/ 	.word	0xfffffffc


//--------------------- .nv.constant4             --------------------------
	.section	.nv.constant4,"a",@progbits
	.align	8
	.align		8
.nv.constant4:
        /*0000*/ 	.dword	vprintf
	.align		8
        /*0008*/ 	.dword	$str


//--------------------- .text._Z8multiplyPbS_Pi   --------------------------
	.section	.text._Z8multiplyPbS_Pi,"ax",@progbits
	.align	128
        .global         _Z8multiplyPbS_Pi
        .type           _Z8multiplyPbS_Pi,@function
        .size           _Z8multiplyPbS_Pi,(.L_x_2 - _Z8multiplyPbS_Pi)
        .other          _Z8multiplyPbS_Pi,@"STO_CUDA_ENTRY STV_DEFAULT"
_Z8multiplyPbS_Pi:
.text._Z8multiplyPbS_Pi:
[----:B------:R-:W0:Y:S01]  /*0000*/  LDC R1, c[0x0][0x37c] ;  /* 0x0000df00ff017b82 */ /* 0x000e220000000800 */
[----:B------:R-:W-:Y:S01]  /*0010*/  MOV R0, 0x0 ;  /* 0x0000000000007802 */ /* 0x000fe20000000f00 */
[----:B------:R-:W1:Y:S01]  /*0020*/  LDCU.64 UR4, c[0x4][0x8] ;  /* 0x01000100ff0477ac */ /* 0x000e620008000a00 */
[----:B------:R-:W-:-:S05]  /*0030*/  CS2R R6, SRZ ;  /* 0x0000000000067805 */ /* 0x000fca000001ff00 */
[----:B------:R2:W3:Y:S01]  /*0040*/  LDC.64 R2, c[0x4][R0] ;  /* 0x0100000000027b82 */ /* 0x0004e20000000a00 */
[----:B------:R-:W4:Y:S01]  /*0050*/  LDCU.64 UR36, c[0x0][0x358] ;  /* 0x00006b00ff2477ac */ /* 0x000f220008000a00 */
[----:B-1----:R-:W-:Y:S02]  /*0060*/  MOV R4, UR4 ;  /* 0x0000000400047c02 */ /* 0x002fe40008000f00 */
[----:B--2---:R-:W-:-:S07]  /*0070*/  MOV R5, UR5 ;  /* 0x0000000500057c02 */ /* 0x004fce0008000f00 */
[----:B------:R-:W-:-:S07]  /*0080*/  LEPC R20, `(.L_x_0) ;  /* 0x000000001014794e */ /* 0x000fce0000000000 */
[----:B0--34-:R-:W-:Y:S05]  /*0090*/  CALL.ABS.NOINC R2 ;  /* 0x0000000002007343 */ /* 0x019fea0003c00000 */
.L_x_0:
[----:B------:R-:W0:Y:S01]  /*00a0*/  S2R R0, SR_TID.X ;  /* 0x0000000000007919 */ /* 0x000e220000002100 */
[----:B------:R-:W1:Y:S01]  /*00b0*/  LDCU.128 UR4, c[0x0][0x380] ;  /* 0x00007000ff0477ac */ /* 0x000e620008000c00 */
[----:B------:R-:W2:Y:S01]  /*00c0*/  LDC.64 R6, c[0x0][0x390] ;  /* 0x0000e400ff067b82 */ /* 0x000ea20000000a00 */
[----:B------:R-:W1:Y:S01]  /*00d0*/  S2R R9, SR_TID.Y ;  /* 0x0000000000097919 */ /* 0x000e620000002200 */
[----:B0-----:R-:W-:Y:S02]  /*00e0*/  SHF.L.U32 R0, R0, 0x4, RZ ;  /* 0x0000000400007819 */ /* 0x001fe400000006ff */
[----:B-1----:R-:W-:Y:S02]  /*00f0*/  IADD3 R2, P1, PT, R9, UR6, RZ ;  /* 0x0000000609027c10 */ /* 0x002fe4000ff3e0ff */
[C---:B------:R-:W-:Y:S02]  /*0100*/  IADD3 R9, PT, PT, R0.reuse, R9, RZ ;  /* 0x0000000900097210 */ /* 0x040fe40007ffe0ff */
[----:B------:R-:W-:-:S02]  /*0110*/  IADD3 R4, P0, PT, R0, UR4, RZ ;  /* 0x0000000400047c10 */ /* 0x000fc4000ff1e0ff */
[----:B------:R-:W-:Y:S01]  /*0120*/  IADD3.X R3, PT, PT, RZ, UR7, RZ, P1, !PT ;  /* 0x00000007ff037c10 */ /* 0x000fe20008ffe4ff */
[----:B--2---:R-:W-:Y:S01]  /*0130*/  IMAD.WIDE.U32 R6, R9, 0x4, R6 ;  /* 0x0000000409067825 */ /* 0x004fe200078e0006 */
[----:B------:R-:W-:-:S03]  /*0140*/  IADD3.X R5, PT, PT, RZ, UR5, RZ, P0, !PT ;  /* 0x00000005ff057c10 */ /* 0x000fc600087fe4ff */
[----:B------:R-:W2:Y:S04]  /*0150*/  LDG.E.S8 R8, desc[UR36][R2.64] ;  /* 0x0000002402087981 */ /* 0x000ea8000c1e1300 */
[----:B------:R-:W2:Y:S04]  /*0160*/  LDG.E R0, desc[UR36][R6.64] ;  /* 0x0000002406007981 */ /* 0x000ea8000c1e1900 */
[----:B------:R-:W2:Y:S02]  /*0170*/  LDG.E.S8 R9, desc[UR36][R4.64] ;  /* 0x0000002404097981 */ /* 0x000ea4000c1e1300 */
[----:B--2---:R-:W-:-:S05]  /*0180*/  IMAD R9, R9, R8, R0 ;  /* 0x0000000809097224 */ /* 0x004fca00078e0200 */
[----:B------:R0:W-:Y:S04]  /*0190*/  STG.E desc[UR36][R6.64], R9 ;  /* 0x0000000906007986 */ /* 0x0001e8000c101924 */
[----:B------:R-:W2:Y:S04]  /*01a0*/  LDG.E.S8 R0, desc[UR36][R4.64+0x1] ;  /* 0x0000012404007981 */ /* 0x000ea8000c1e1300 */
[----:B------:R-:W2:Y:S02]  /*01b0*/  LDG.E.S8 R8, desc[UR36][R2.64+0x10] ;  /* 0x0000102402087981 */ /* 0x000ea4000c1e1300 */
[----:B--2---:R-:W-:-:S05]  /*01c0*/  IMAD R11, R0, R8, R9 ;  /* 0x00000008000b7224 */ /* 0x004fca00078e0209 */
[----:B------:R1:W-:Y:S04]  /*01d0*/  STG.E desc[UR36][R6.64], R11 ;  /* 0x0000000b06007986 */ /* 0x0003e8000c101924 */
[----:B------:R-:W2:Y:S04]  /*01e0*/  LDG.E.S8 R0, desc[UR36][R4.64+0x2] ;  /* 0x0000022404007981 */ /* 0x000ea8000c1e1300 */
[----:B------:R-:W2:Y:S02]  /*01f0*/  LDG.E.S8 R8, desc[UR36][R2.64+0x20] ;  /* 0x0000202402087981 */ /* 0x000ea4000c1e1300 */
[----:B--2---:R-:W-:-:S05]  /*0200*/  IMAD R13, R0, R8, R11 ;  /* 0x00000008000d7224 */ /* 0x004fca00078e020b */
[----:B------:R2:W-:Y:S04]  /*0210*/  STG.E desc[UR36][R6.64], R13 ;  /* 0x0000000d06007986 */ /* 0x0005e8000c101924 */
[----:B------:R-:W0:Y:S04]  /*0220*/  LDG.E.S8 R0, desc[UR36][R4.64+0x3] ;  /* 0x0000032404007981 */ /* 0x000e28000c1e1300 */
[----:B------:R-:W0:Y:S02]  /*0230*/  LDG.E.S8 R8, desc[UR36][R2.64+0x30] ;  /* 0x0000302402087981 */ /* 0x000e24000c1e1300 */
[----:B0-----:R-:W-:-:S05]  /*0240*/  IMAD R9, R0, R8, R13 ;  /* 0x0000000800097224 */ /* 0x001fca00078e020d */
[----:B------:R0:W-:Y:S04]  /*0250*/  STG.E desc[UR36][R6.64], R9 ;  /* 0x0000000906007986 */ /* 0x0001e8000c101924 */
[----:B------:R-:W1:Y:S04]  /*0260*/  LDG.E.S8 R0, desc[UR36][R4.64+0x4] ;  /* 0x0000042404007981 */ /* 0x000e68000c1e1300 */
[----:B------:R-:W1:Y:S02]  /*0270*/  LDG.E.S8 R8, desc[UR36][R2.64+0x40] ;  /* 0x0000402402087981 */ /* 0x000e64000c1e1300 */
[----:B-1----:R-:W-:-:S05]  /*0280*/  IMAD R11, R0, R8, R9 ;  /* 0x00000008000b7224 */ /* 0x002fca00078e0209 */
        /* <DEDUP_REMOVED lines=36> */
[----:B------:R-:W-:Y:S04]  /*04d0*/  STG.E desc[UR36][R6.64], R11 ;  /* 0x0000000b06007986 */ /* 0x000fe8000c101924 */
[----:B------:R-:W2:Y:S04]  /*04e0*/  LDG.E.S8 R0, desc[UR36][R4.64+0xe] ;  /* 0x00000e2404007981 */ /* 0x000ea8000c1e1300 */
[----:B------:R-:W2:Y:S02]  /*04f0*/  LDG.E.S8 R8, desc[UR36][R2.64+0xe0] ;  /* 0x0000e02402087981 */ /* 0x000ea4000c1e1300 */
[----:B--2---:R-:W-:-:S05]  /*0500*/  IMAD R13, R0, R8, R11 ;  /* 0x00000008000d7224 */ /* 0x004fca00078e020b */
[----:B------:R-:W-:Y:S04]  /*0510*/  STG.E desc[UR36][R6.64], R13 ;  /* 0x0000000d06007986 */ /* 0x000fe8000c101924 */
[----:B------:R-:W0:Y:S04]  /*0520*/  LDG.E.S8 R0, desc[UR36][R4.64+0xf] ;  /* 0x00000f2404007981 */ /* 0x000e28000c1e1300 */
[----:B------:R-:W0:Y:S02]  /*0530*/  LDG.E.S8 R8, desc[UR36][R2.64+0xf0] ;  /* 0x0000f02402087981 */ /* 0x000e24000c1e1300 */
[----:B0-----:R-:W-:-:S05]  /*0540*/  IMAD R9, R0, R8, R13 ;  /* 0x0000000800097224 */ /* 0x001fca00078e020d */
[----:B------:R-:W-:Y:S01]  /*0550*/  STG.E desc[UR36][R6.64], R9 ;  /* 0x0000000906007986 */ /* 0x000fe2000c101924 */
[----:B------:R-:W-:Y:S05]  /*0560*/  EXIT ;  /* 0x000000000000794d */ /* 0x000fea0003800000 */
.L_x_1:
[----:B------:R-:W-:-:S00]  /*0570*/  BRA `(.L_x_1) ;  /* 0xfffffffc00fc7947 */ /* 0x000fc0000383ffff */
[----:B------:R-:W-:-:S00]  /*0580*/  NOP ;  /* 0x0000000000007918 */ /* 0x000fc00000000000 */
[----:B------:R-:W-:-:S00]  /*0590*/  NOP ;  /* 0x0000000000007918 */ /* 0x000fc00000000000 */
[----:B------:R-:W-:-:S00]  /*05a0*/  NOP ;  /* 0x0000000000007918 */ /* 0x000fc00000000000 */
[----:B------:R-:W-:-:S00]  /*05b0*/  NOP ;  /* 0x0000000000007918 */ /* 0x000fc00000000000 */
[----:B------:R-:W-:-:S00]  /*05c0*/  NOP ;  /* 0x0000000000007918 */ /* 0x000fc00000000000 */
[----:B------:R-:W-:-:S00]  /*05d0*/  NOP ;  /* 0x0000000000007918 */ /* 0x000fc00000000000 */
[----:B------:R-:W-:-:S00]  /*05e0*/  NOP ;  /* 0x0000000000007918 */ /* 0x000fc00000000000 */
[----:B------:R-:W-:-:S00]  /*05f0*/  NOP ;  /* 0x0000000000007918 */ /* 0x000fc00000000000 */
.L_x_2:


//--------------------- .nv.global.init           --------------------------
	.section	.nv.global.init,"aw",@progbits
.nv.global.init:
	.type		$str,@object
	.size		$str,(.L_0 - $str)
$str:
        /*0000*/ 	.byte	0x64, 0x00
.L_0:


//--------------------- .nv.shared.reserved.0     --------------------------
	.section	.nv.shared.reserved.0,"aw",@nobits
	.weak		__nv_reservedSMEM_offset_0_alias
	.size		__nv_reservedSMEM_offset_0_alias, 0, 64
	.other		__nv_reservedSMEM_offset_0_alias,@"STO_CUDA_RESERVED_SHARED STV_DEFAULT"
__nv_reservedSMEM_offset_0_alias:
	.zero		0
	.zero		64


//--------------------- .nv.constant0._Z8multiplyPbS_Pi --------------------------
	.section	.nv.constant0._Z8multiplyPbS_Pi,"a",@progbits
	.sectionflags	@""
	.align	4
.nv.constant0._Z8multiplyPbS_Pi:
	.zero		920


//--------------------- SYMBOLS --------------------------

	.type		.nv.reservedSmem.offset0,@object
	.size		.nv.reservedSmem.offset0,0x4
	.type		vprintf,@function
